//
// Generated by NVIDIA NVVM Compiler
//
// Compiler Build ID: CL-36424714
// Cuda compilation tools, release 13.0, V13.0.88
// Based on NVVM 20.0.0
//

.version 9.0
.target sm_100
.address_size 64

	// .globl	_Z21multiply_const_kernelP6float2S0_S_i
.global .align 4 .b8 __cudart_i2opi_f[24] = {65, 144, 67, 60, 153, 149, 98, 219, 192, 221, 52, 245, 209, 87, 39, 252, 41, 21, 68, 78, 110, 131, 249, 162};

.visible .entry _Z21multiply_const_kernelP6float2S0_S_i(
	.param .u64 .ptr .align 1 _Z21multiply_const_kernelP6float2S0_S_i_param_0,
	.param .u64 .ptr .align 1 _Z21multiply_const_kernelP6float2S0_S_i_param_1,
	.param .align 8 .b8 _Z21multiply_const_kernelP6float2S0_S_i_param_2[8],
	.param .u32 _Z21multiply_const_kernelP6float2S0_S_i_param_3
)
{
	.reg .pred 	%p<2>;
	.reg .b32 	%r<6>;
	.reg .b32 	%f<10>;
	.reg .b64 	%rd<8>;

	ld.param.u64 	%rd1, [_Z21multiply_const_kernelP6float2S0_S_i_param_0];
	ld.param.u64 	%rd2, [_Z21multiply_const_kernelP6float2S0_S_i_param_1];
	ld.param.v2.f32 	{%f1, %f2}, [_Z21multiply_const_kernelP6float2S0_S_i_param_2];
	ld.param.u32 	%r2, [_Z21multiply_const_kernelP6float2S0_S_i_param_3];
	mov.u32 	%r3, %ctaid.x;
	mov.u32 	%r4, %ntid.x;
	mov.u32 	%r5, %tid.x;
	mad.lo.s32 	%r1, %r3, %r4, %r5;
	setp.ge.s32 	%p1, %r1, %r2;
	@%p1 bra 	$L__BB0_2;
	cvta.to.global.u64 	%rd3, %rd1;
	cvta.to.global.u64 	%rd4, %rd2;
	mul.wide.s32 	%rd5, %r1, 8;
	add.s64 	%rd6, %rd3, %rd5;
	ld.global.v2.f32 	{%f3, %f4}, [%rd6];
	mul.f32 	%f5, %f1, %f3;
	mul.f32 	%f6, %f2, %f4;
	sub.f32 	%f7, %f5, %f6;
	mul.f32 	%f8, %f1, %f4;
	fma.rn.f32 	%f9, %f2, %f3, %f8;
	add.s64 	%rd7, %rd4, %rd5;
	st.global.v2.f32 	[%rd7], {%f7, %f9};
$L__BB0_2:
	ret;

}
	// .globl	_Z21multiply_phase_kernelP6float2S0_fi
.visible .entry _Z21multiply_phase_kernelP6float2S0_fi(
	.param .u64 .ptr .align 1 _Z21multiply_phase_kernelP6float2S0_fi_param_0,
	.param .u64 .ptr .align 1 _Z21multiply_phase_kernelP6float2S0_fi_param_1,
	.param .f32 _Z21multiply_phase_kernelP6float2S0_fi_param_2,
	.param .u32 _Z21multiply_phase_kernelP6float2S0_fi_param_3
)
{
	.local .align 4 .b8 	__local_depot1[28];
	.reg .b64 	%SP;
	.reg .b64 	%SPL;
	.reg .pred 	%p<18>;
	.reg .b32 	%r<84>;
	.reg .b32 	%f<55>;
	.reg .b64 	%rd<47>;
	.reg .b64 	%fd<5>;

	mov.u64 	%SPL, __local_depot1;
	ld.param.u64 	%rd16, [_Z21multiply_phase_kernelP6float2S0_fi_param_0];
	ld.param.u64 	%rd17, [_Z21multiply_phase_kernelP6float2S0_fi_param_1];
	ld.param.f32 	%f12, [_Z21multiply_phase_kernelP6float2S0_fi_param_2];
	ld.param.u32 	%r29, [_Z21multiply_phase_kernelP6float2S0_fi_param_3];
	add.u64 	%rd1, %SPL, 0;
	mov.u32 	%r30, %ctaid.x;
	mov.u32 	%r31, %ntid.x;
	mov.u32 	%r32, %tid.x;
	mad.lo.s32 	%r1, %r30, %r31, %r32;
	setp.ge.s32 	%p1, %r1, %r29;
	@%p1 bra 	$L__BB1_18;
	cvta.to.global.u64 	%rd19, %rd16;
	mul.wide.s32 	%rd20, %r1, 8;
	add.s64 	%rd21, %rd19, %rd20;
	ld.global.v2.f32 	{%f2, %f1}, [%rd21];
	mul.f32 	%f13, %f12, 0f3F22F983;
	cvt.rni.s32.f32 	%r83, %f13;
	cvt.rn.f32.s32 	%f14, %r83;
	fma.rn.f32 	%f15, %f14, 0fBFC90FDA, %f12;
	fma.rn.f32 	%f16, %f14, 0fB3A22168, %f15;
	fma.rn.f32 	%f54, %f14, 0fA7C234C5, %f16;
	abs.f32 	%f4, %f12;
	setp.ltu.f32 	%p2, %f4, 0f47CE4780;
	mov.u32 	%r79, %r83;
	mov.f32 	%f53, %f54;
	@%p2 bra 	$L__BB1_9;
	setp.neu.f32 	%p3, %f4, 0f7F800000;
	@%p3 bra 	$L__BB1_4;
	mov.f32 	%f19, 0f00000000;
	mul.rn.f32 	%f53, %f12, %f19;
	mov.b32 	%r79, 0;
	bra.uni 	$L__BB1_9;
$L__BB1_4:
	mov.b32 	%r3, %f12;
	shl.b32 	%r34, %r3, 8;
	or.b32  	%r4, %r34, -2147483648;
	mov.b64 	%rd43, 0;
	mov.b32 	%r76, 0;
	mov.u64 	%rd41, __cudart_i2opi_f;
	mov.u64 	%rd42, %rd1;
$L__BB1_5:
	.pragma "nounroll";
	ld.global.nc.u32 	%r35, [%rd41];
	mad.wide.u32 	%rd24, %r35, %r4, %rd43;
	shr.u64 	%rd43, %rd24, 32;
	st.local.u32 	[%rd42], %rd24;
	add.s32 	%r76, %r76, 1;
	add.s64 	%rd42, %rd42, 4;
	add.s64 	%rd41, %rd41, 4;
	setp.ne.s32 	%p4, %r76, 6;
	@%p4 bra 	$L__BB1_5;
	shr.u32 	%r36, %r3, 23;
	st.local.u32 	[%rd1+24], %rd43;
	and.b32  	%r7, %r36, 31;
	and.b32  	%r37, %r36, 224;
	add.s32 	%r38, %r37, -128;
	shr.u32 	%r39, %r38, 5;
	mul.wide.u32 	%rd25, %r39, 4;
	sub.s64 	%rd8, %rd1, %rd25;
	ld.local.u32 	%r77, [%rd8+24];
	ld.local.u32 	%r78, [%rd8+20];
	setp.eq.s32 	%p5, %r7, 0;
	@%p5 bra 	$L__BB1_8;
	shf.l.wrap.b32 	%r77, %r78, %r77, %r7;
	ld.local.u32 	%r40, [%rd8+16];
	shf.l.wrap.b32 	%r78, %r40, %r78, %r7;
$L__BB1_8:
	shr.u32 	%r41, %r77, 30;
	shf.l.wrap.b32 	%r42, %r78, %r77, 2;
	shl.b32 	%r43, %r78, 2;
	shr.u32 	%r44, %r42, 31;
	add.s32 	%r45, %r44, %r41;
	neg.s32 	%r46, %r45;
	setp.lt.s32 	%p6, %r3, 0;
	selp.b32 	%r79, %r46, %r45, %p6;
	xor.b32  	%r47, %r42, %r3;
	shr.s32 	%r48, %r42, 31;
	xor.b32  	%r49, %r48, %r42;
	xor.b32  	%r50, %r48, %r43;
	cvt.u64.u32 	%rd26, %r49;
	shl.b64 	%rd27, %rd26, 32;
	cvt.u64.u32 	%rd28, %r50;
	or.b64  	%rd29, %rd27, %rd28;
	cvt.rn.f64.s64 	%fd1, %rd29;
	mul.f64 	%fd2, %fd1, 0d3BF921FB54442D19;
	cvt.rn.f32.f64 	%f17, %fd2;
	neg.f32 	%f18, %f17;
	setp.lt.s32 	%p7, %r47, 0;
	selp.f32 	%f53, %f18, %f17, %p7;
$L__BB1_9:
	setp.ltu.f32 	%p8, %f4, 0f47CE4780;
	add.s32 	%r52, %r79, 1;
	mul.rn.f32 	%f20, %f53, %f53;
	and.b32  	%r53, %r79, 1;
	setp.eq.b32 	%p9, %r53, 1;
	selp.f32 	%f21, %f53, 0f3F800000, %p9;
	fma.rn.f32 	%f22, %f20, %f21, 0f00000000;
	fma.rn.f32 	%f23, %f20, 0f37CBAC00, 0fBAB607ED;
	selp.f32 	%f24, 0fB94D4153, %f23, %p9;
	selp.f32 	%f25, 0f3C0885E4, 0f3D2AAABB, %p9;
	fma.rn.f32 	%f26, %f24, %f20, %f25;
	selp.f32 	%f27, 0fBE2AAAA8, 0fBEFFFFFF, %p9;
	fma.rn.f32 	%f28, %f26, %f20, %f27;
	fma.rn.f32 	%f29, %f28, %f22, %f21;
	and.b32  	%r54, %r52, 2;
	setp.eq.s32 	%p10, %r54, 0;
	mov.f32 	%f30, 0f00000000;
	sub.f32 	%f31, %f30, %f29;
	selp.f32 	%f8, %f29, %f31, %p10;
	@%p8 bra 	$L__BB1_17;
	setp.neu.f32 	%p11, %f4, 0f7F800000;
	@%p11 bra 	$L__BB1_12;
	mov.f32 	%f34, 0f00000000;
	mul.rn.f32 	%f54, %f12, %f34;
	mov.b32 	%r83, 0;
	bra.uni 	$L__BB1_17;
$L__BB1_12:
	mov.b32 	%r16, %f12;
	shl.b32 	%r56, %r16, 8;
	or.b32  	%r17, %r56, -2147483648;
	mov.b64 	%rd46, 0;
	mov.b32 	%r80, 0;
	mov.u64 	%rd44, __cudart_i2opi_f;
	mov.u64 	%rd45, %rd1;
$L__BB1_13:
	.pragma "nounroll";
	ld.global.nc.u32 	%r57, [%rd44];
	mad.wide.u32 	%rd32, %r57, %r17, %rd46;
	shr.u64 	%rd46, %rd32, 32;
	st.local.u32 	[%rd45], %rd32;
	add.s32 	%r80, %r80, 1;
	add.s64 	%rd45, %rd45, 4;
	add.s64 	%rd44, %rd44, 4;
	setp.ne.s32 	%p12, %r80, 6;
	@%p12 bra 	$L__BB1_13;
	shr.u32 	%r58, %r16, 23;
	st.local.u32 	[%rd1+24], %rd46;
	and.b32  	%r20, %r58, 31;
	and.b32  	%r59, %r58, 224;
	add.s32 	%r60, %r59, -128;
	shr.u32 	%r61, %r60, 5;
	mul.wide.u32 	%rd33, %r61, 4;
	sub.s64 	%rd15, %rd1, %rd33;
	ld.local.u32 	%r81, [%rd15+24];
	ld.local.u32 	%r82, [%rd15+20];
	setp.eq.s32 	%p13, %r20, 0;
	@%p13 bra 	$L__BB1_16;
	shf.l.wrap.b32 	%r81, %r82, %r81, %r20;
	ld.local.u32 	%r62, [%rd15+16];
	shf.l.wrap.b32 	%r82, %r62, %r82, %r20;
$L__BB1_16:
	shr.u32 	%r63, %r81, 30;
	shf.l.wrap.b32 	%r64, %r82, %r81, 2;
	shl.b32 	%r65, %r82, 2;
	shr.u32 	%r66, %r64, 31;
	add.s32 	%r67, %r66, %r63;
	neg.s32 	%r68, %r67;
	setp.lt.s32 	%p14, %r16, 0;
	selp.b32 	%r83, %r68, %r67, %p14;
	xor.b32  	%r69, %r64, %r16;
	shr.s32 	%r70, %r64, 31;
	xor.b32  	%r71, %r70, %r64;
	xor.b32  	%r72, %r70, %r65;
	cvt.u64.u32 	%rd34, %r71;
	shl.b64 	%rd35, %rd34, 32;
	cvt.u64.u32 	%rd36, %r72;
	or.b64  	%rd37, %rd35, %rd36;
	cvt.rn.f64.s64 	%fd3, %rd37;
	mul.f64 	%fd4, %fd3, 0d3BF921FB54442D19;
	cvt.rn.f32.f64 	%f32, %fd4;
	neg.f32 	%f33, %f32;
	setp.lt.s32 	%p15, %r69, 0;
	selp.f32 	%f54, %f33, %f32, %p15;
$L__BB1_17:
	mul.rn.f32 	%f35, %f54, %f54;
	and.b32  	%r74, %r83, 1;
	setp.eq.b32 	%p16, %r74, 1;
	selp.f32 	%f36, 0f3F800000, %f54, %p16;
	fma.rn.f32 	%f37, %f35, %f36, 0f00000000;
	fma.rn.f32 	%f38, %f35, 0f37CBAC00, 0fBAB607ED;
	selp.f32 	%f39, %f38, 0fB94D4153, %p16;
	selp.f32 	%f40, 0f3D2AAABB, 0f3C0885E4, %p16;
	fma.rn.f32 	%f41, %f39, %f35, %f40;
	selp.f32 	%f42, 0fBEFFFFFF, 0fBE2AAAA8, %p16;
	fma.rn.f32 	%f43, %f41, %f35, %f42;
	fma.rn.f32 	%f44, %f43, %f37, %f36;
	and.b32  	%r75, %r83, 2;
	setp.eq.s32 	%p17, %r75, 0;
	mov.f32 	%f45, 0f00000000;
	sub.f32 	%f46, %f45, %f44;
	selp.f32 	%f47, %f44, %f46, %p17;
	mul.f32 	%f48, %f2, %f8;
	mul.f32 	%f49, %f1, %f47;
	sub.f32 	%f50, %f48, %f49;
	mul.f32 	%f51, %f2, %f47;
	fma.rn.f32 	%f52, %f1, %f8, %f51;
	cvta.to.global.u64 	%rd38, %rd17;
	add.s64 	%rd40, %rd38, %rd20;
	st.global.v2.f32 	[%rd40], {%f50, %f52};
$L__BB1_18:
	ret;

}


// ===== COMPILED SASS (sm_100) =====

	.target	sm_100

	.elftype	@"ET_EXEC"


//--------------------- .note.nv.tkinfo           --------------------------
	.section	.note.nv.tkinfo,"",@"SHT_NOTE"
	.sectionflags	@"SHF_NOTE_NV_TKINFO"
	.tkinfo
        /*0018*/ 	.word	0x00000002
        /*0030*/ 	.string	""
        /*0030*/ 	.string	"ptxas"
        /*0030*/ 	.string	"Cuda compilation tools, release 13.0, V13.0.88"
        /*0030*/ 	.string	"Build cuda_13.0.r13.0/compiler.36424714_0"
        /*0030*/ 	.string	"-arch sm_100 -m 64 "



//--------------------- .note.nv.cuinfo           --------------------------
	.section	.note.nv.cuinfo,"",@"SHT_NOTE"
	.sectionflags	@"SHF_NOTE_NV_CUINFO"
        /*0018*/ 	.short	0x0002
        /*001a*/ 	.short	0x0064
        /*001c*/ 	.short	0x0082
	.zero		2


//--------------------- .nv.info                  --------------------------
	.section	.nv.info,"",@"SHT_CUDA_INFO"
	.align	4


	//----- nvinfo : EIATTR_REGCOUNT
	.align		4
        /*0000*/ 	.byte	0x04, 0x2f
        /*0002*/ 	.short	(.L_2 - .L_1)
	.align		4
.L_1:
        /*0004*/ 	.word	index@(_Z21multiply_const_kernelP6float2S0_S_i)
        /*0008*/ 	.word	0x0000000e


	//----- nvinfo : EIATTR_FRAME_SIZE
	.align		4
.L_2:
        /*000c*/ 	.byte	0x04, 0x11
        /*000e*/ 	.short	(.L_4 - .L_3)
	.align		4
.L_3:
        /*0010*/ 	.word	index@(_Z21multiply_const_kernelP6float2S0_S_i)
        /*0014*/ 	.word	0x00000000


	//----- nvinfo : EIATTR_REGCOUNT
	.align		4
.L_4:
        /*0018*/ 	.byte	0x04, 0x2f
        /*001a*/ 	.short	(.L_6 - .L_5)
	.align		4
.L_5:
        /*001c*/ 	.word	index@(_Z21multiply_phase_kernelP6float2S0_fi)
        /*0020*/ 	.word	0x00000018


	//----- nvinfo : EIATTR_FRAME_SIZE
	.align		4
.L_6:
        /*0024*/ 	.byte	0x04, 0x11
        /*0026*/ 	.short	(.L_8 - .L_7)
	.align		4
.L_7:
        /*0028*/ 	.word	index@(_Z21multiply_phase_kernelP6float2S0_fi)
        /*002c*/ 	.word	0x00000000


	//----- nvinfo : EIATTR_MIN_STACK_SIZE
	.align		4
.L_8:
        /*0030*/ 	.byte	0x04, 0x12
        /*0032*/ 	.short	(.L_10 - .L_9)
	.align		4
.L_9:
        /*0034*/ 	.word	index@(_Z21multiply_phase_kernelP6float2S0_fi)
        /*0038*/ 	.word	0x00000000


	//----- nvinfo : EIATTR_MIN_STACK_SIZE
	.align		4
.L_10:
        /*003c*/ 	.byte	0x04, 0x12
        /*003e*/ 	.short	(.L_12 - .L_11)
	.align		4
.L_11:
        /*0040*/ 	.word	index@(_Z21multiply_const_kernelP6float2S0_S_i)
        /*0044*/ 	.word	0x00000000
.L_12:


//--------------------- .nv.compat                --------------------------
	.section	.nv.compat,"",@"SHT_CUDA_COMPAT_INFO"
	.align	4
        /*0000*/ 	.byte	0x02, 0x09, 0x00, 0x00, 0x02, 0x02, 0x01, 0x00, 0x02, 0x05, 0x05, 0x00, 0x03, 0x07, 0x01, 0x01
        /*0010*/ 	.byte	0x02, 0x03, 0x00, 0x00, 0x02, 0x06, 0x01, 0x00, 0x04, 0x0b, 0x08, 0x00, 0x01, 0x00, 0x00, 0x00
        /*0020*/ 	.byte	0x00, 0x00, 0x00, 0x00


//--------------------- .nv.info._Z21multiply_phase_kernelP6float2S0_fi --------------------------
	.section	.nv.info._Z21multiply_phase_kernelP6float2S0_fi,"",@"SHT_CUDA_INFO"
	.sectionflags	@""
	.align	4


	//----- nvinfo : EIATTR_CUDA_API_VERSION
	.align		4
        /*0000*/ 	.byte	0x04, 0x37
        /*0002*/ 	.short	(.L_14 - .L_13)
.L_13:
        /*0004*/ 	.word	0x00000082


	//----- nvinfo : EIATTR_KPARAM_INFO
	.align		4
.L_14:
        /*0008*/ 	.byte	0x04, 0x17
        /*000a*/ 	.short	(.L_16 - .L_15)
.L_15:
        /*000c*/ 	.word	0x00000000
        /*0010*/ 	.short	0x0003
        /*0012*/ 	.short	0x0014
        /*0014*/ 	.byte	0x00, 0xf0, 0x11, 0x00


	//----- nvinfo : EIATTR_KPARAM_INFO
	.align		4
.L_16:
        /*0018*/ 	.byte	0x04, 0x17
        /*001a*/ 	.short	(.L_18 - .L_17)
.L_17:
        /*001c*/ 	.word	0x00000000
        /*0020*/ 	.short	0x0002
        /*0022*/ 	.short	0x0010
        /*0024*/ 	.byte	0x00, 0xf0, 0x11, 0x00


	//----- nvinfo : EIATTR_KPARAM_INFO
	.align		4
.L_18:
        /*0028*/ 	.byte	0x04, 0x17
        /*002a*/ 	.short	(.L_20 - .L_19)
.L_19:
        /*002c*/ 	.word	0x00000000
        /*0030*/ 	.short	0x0001
        /*0032*/ 	.short	0x0008
        /*0034*/ 	.byte	0x00, 0xf5, 0x21, 0x00


	//----- nvinfo : EIATTR_KPARAM_INFO
	.align		4
.L_20:
        /*0038*/ 	.byte	0x04, 0x17
        /*003a*/ 	.short	(.L_22 - .L_21)
.L_21:
        /*003c*/ 	.word	0x00000000
        /*0040*/ 	.short	0x0000
        /*0042*/ 	.short	0x0000
        /*0044*/ 	.byte	0x00, 0xf5, 0x21, 0x00


	//----- nvinfo : EIATTR_SPARSE_MMA_MASK
	.align		4
.L_22:
        /*0048*/ 	.byte	0x03, 0x50
        /*004a*/ 	.short	0x0000


	//----- nvinfo : EIATTR_MAXREG_COUNT
	.align		4
        /*004c*/ 	.byte	0x03, 0x1b
        /*004e*/ 	.short	0x00ff


	//----- nvinfo : EIATTR_MERCURY_ISA_VERSION
	.align		4
        /*0050*/ 	.byte	0x03, 0x5f
        /*0052*/ 	.short	0x0101


	//----- nvinfo : EIATTR_VRC_CTA_INIT_COUNT
	.align		4
        /*0054*/ 	.byte	0x02, 0x4a
	.zero		1
	.zero		1


	//----- nvinfo : EIATTR_EXIT_INSTR_OFFSETS
	.align		4
        /*0058*/ 	.byte	0x04, 0x1c
        /*005a*/ 	.short	(.L_24 - .L_23)


	//   ....[0]....
.L_23:
        /*005c*/ 	.word	0x00000070


	//   ....[1]....
        /*0060*/ 	.word	0x00000fc0


	//----- nvinfo : EIATTR_CBANK_PARAM_SIZE
	.align		4
.L_24:
        /*0064*/ 	.byte	0x03, 0x19
        /*0066*/ 	.short	0x0018


	//----- nvinfo : EIATTR_PARAM_CBANK
	.align		4
        /*0068*/ 	.byte	0x04, 0x0a
        /*006a*/ 	.short	(.L_26 - .L_25)
	.align		4
.L_25:
        /*006c*/ 	.word	index@(.nv.constant0._Z21multiply_phase_kernelP6float2S0_fi)
        /*0070*/ 	.short	0x0380
        /*0072*/ 	.short	0x0018


	//----- nvinfo : EIATTR_SW_WAR
	.align		4
.L_26:
        /*0074*/ 	.byte	0x04, 0x36
        /*0076*/ 	.short	(.L_28 - .L_27)
.L_27:
        /*0078*/ 	.word	0x00000008
.L_28:


//--------------------- .nv.info._Z21multiply_const_kernelP6float2S0_S_i --------------------------
	.section	.nv.info._Z21multiply_const_kernelP6float2S0_S_i,"",@"SHT_CUDA_INFO"
	.sectionflags	@""
	.align	4


	//----- nvinfo : EIATTR_CUDA_API_VERSION
	.align		4
        /*0000*/ 	.byte	0x04, 0x37
        /*0002*/ 	.short	(.L_30 - .L_29)
.L_29:
        /*0004*/ 	.word	0x00000082


	//----- nvinfo : EIATTR_KPARAM_INFO
	.align		4
.L_30:
        /*0008*/ 	.byte	0x04, 0x17
        /*000a*/ 	.short	(.L_32 - .L_31)
.L_31:
        /*000c*/ 	.word	0x00000000
        /*0010*/ 	.short	0x0003
        /*0012*/ 	.short	0x0018
        /*0014*/ 	.byte	0x00, 0xf0, 0x11, 0x00


	//----- nvinfo : EIATTR_KPARAM_INFO
	.align		4
.L_32:
        /*0018*/ 	.byte	0x04, 0x17
        /*001a*/ 	.short	(.L_34 - .L_33)
.L_33:
        /*001c*/ 	.word	0x00000000
        /*0020*/ 	.short	0x0002
        /*0022*/ 	.short	0x0010
        /*0024*/ 	.byte	0x00, 0xf0, 0x21, 0x00


	//----- nvinfo : EIATTR_KPARAM_INFO
	.align		4
.L_34:
        /*0028*/ 	.byte	0x04, 0x17
        /*002a*/ 	.short	(.L_36 - .L_35)
.L_35:
        /*002c*/ 	.word	0x00000000
        /*0030*/ 	.short	0x0001
        /*0032*/ 	.short	0x0008
        /*0034*/ 	.byte	0x00, 0xf5, 0x21, 0x00


	//----- nvinfo : EIATTR_KPARAM_INFO
	.align		4
.L_36:
        /*0038*/ 	.byte	0x04, 0x17
        /*003a*/ 	.short	(.L_38 - .L_37)
.L_37:
        /*003c*/ 	.word	0x00000000
        /*0040*/ 	.short	0x0000
        /*0042*/ 	.short	0x0000
        /*0044*/ 	.byte	0x00, 0xf5, 0x21, 0x00


	//----- nvinfo : EIATTR_SPARSE_MMA_MASK
	.align		4
.L_38:
        /*0048*/ 	.byte	0x03, 0x50
        /*004a*/ 	.short	0x0000


	//----- nvinfo : EIATTR_MAXREG_COUNT
	.align		4
        /*004c*/ 	.byte	0x03, 0x1b
        /*004e*/ 	.short	0x00ff


	//----- nvinfo : EIATTR_MERCURY_ISA_VERSION
	.align		4
        /*0050*/ 	.byte	0x03, 0x5f
        /*0052*/ 	.short	0x0101


	//----- nvinfo : EIATTR_VRC_CTA_INIT_COUNT
	.align		4
        /*0054*/ 	.byte	0x02, 0x4a
	.zero		1
	.zero		1


	//----- nvinfo : EIATTR_EXIT_INSTR_OFFSETS
	.align		4
        /*0058*/ 	.byte	0x04, 0x1c
        /*005a*/ 	.short	(.L_40 - .L_39)


	//   ....[0]....
.L_39:
        /*005c*/ 	.word	0x00000070


	//   ....[1]....
        /*0060*/ 	.word	0x00000140


	//----- nvinfo : EIATTR_CBANK_PARAM_SIZE
	.align		4
.L_40:
        /*0064*/ 	.byte	0x03, 0x19
        /*0066*/ 	.short	0x001c


	//----- nvinfo : EIATTR_PARAM_CBANK
	.align		4
        /*0068*/ 	.byte	0x04, 0x0a
        /*006a*/ 	.short	(.L_42 - .L_41)
	.align		4
.L_41:
        /*006c*/ 	.word	index@(.nv.constant0._Z21multiply_const_kernelP6float2S0_S_i)
        /*0070*/ 	.short	0x0380
        /*0072*/ 	.short	0x001c


	//----- nvinfo : EIATTR_SW_WAR
	.align		4
.L_42:
        /*0074*/ 	.byte	0x04, 0x36
        /*0076*/ 	.short	(.L_44 - .L_43)
.L_43:
        /*0078*/ 	.word	0x00000008
.L_44:


//--------------------- .nv.callgraph             --------------------------
	.section	.nv.callgraph,"",@"SHT_CUDA_CALLGRAPH"
	.align	4
	.sectionentsize	8
	.align		4
        /*0000*/ 	.word	0x00000000
	.align		4
        /*0004*/ 	.word	0xffffffff
	.align		4
        /*0008*/ 	.word	0x00000000
	.align		4
        /*000c*/ 	.word	0xfffffffe
	.align		4
        /*0010*/ 	.word	0x00000000
	.align		4
        /*0014*/ 	.word	0xfffffffd
	.align		4
        /*0018*/ 	.word	0x00000000
	.align		4
        /*001c*/ 	.word	0xfffffffc


//--------------------- .nv.constant4             --------------------------
	.section	.nv.constant4,"a",@progbits
	.align	8
	.align		8
.nv.constant4:
        /*0000*/ 	.dword	__cudart_i2opi_f


//--------------------- .text._Z21multiply_phase_kernelP6float2S0_fi --------------------------
	.section	.text._Z21multiply_phase_kernelP6float2S0_fi,"ax",@progbits
	.align	128
        .global         _Z21multiply_phase_kernelP6float2S0_fi
        .type           _Z21multiply_phase_kernelP6float2S0_fi,@function
        .size           _Z21multiply_phase_kernelP6float2S0_fi,(.L_x_8 - _Z21multiply_phase_kernelP6float2S0_fi)
        .other          _Z21multiply_phase_kernelP6float2S0_fi,@"STO_CUDA_ENTRY STV_DEFAULT"
_Z21multiply_phase_kernelP6float2S0_fi:
.text._Z21multiply_phase_kernelP6float2S0_fi:
[----:B------:R-:W-:Y:S01]  /*0000*/  LDC R1, c[0x0][0x37c] ;  /* 0x0000df00ff017b82 */ /* 0x000fe20000000800 */
[----:B------:R-:W0:Y:S07]  /*0010*/  S2R R3, SR_TID.X ;  /* 0x0000000000037919 */ /* 0x000e2e0000002100 */
[----:B------:R-:W0:Y:S01]  /*0020*/  S2UR UR4, SR_CTAID.X ;  /* 0x00000000000479c3 */ /* 0x000e220000002500 */
[----:B------:R-:W1:Y:S07]  /*0030*/  LDCU UR5, c[0x0][0x394] ;  /* 0x00007280ff0577ac */ /* 0x000e6e0008000800 */
[----:B------:R-:W0:Y:S02]  /*0040*/  LDC R4, c[0x0][0x360] ;  /* 0x0000d800ff047b82 */ /* 0x000e240000000800 */
[----:B0-----:R-:W-:-:S05]  /*0050*/  IMAD R4, R4, UR4, R3 ;  /* 0x0000000404047c24 */ /* 0x001fca000f8e0203 */
[----:B-1----:R-:W-:-:S13]  /*0060*/  ISETP.GE.AND P0, PT, R4, UR5, PT ;  /* 0x0000000504007c0c */ /* 0x002fda000bf06270 */
[----:B------:R-:W-:Y:S05]  /*0070*/  @P0 EXIT ;  /* 0x000000000000094d */ /* 0x000fea0003800000 */
[----:B------:R-:W0:Y:S01]  /*0080*/  LDC R5, c[0x0][0x390] ;  /* 0x0000e400ff057b82 */ /* 0x000e220000000800 */
[----:B------:R-:W1:Y:S07]  /*0090*/  LDCU.64 UR6, c[0x0][0x358] ;  /* 0x00006b00ff0677ac */ /* 0x000e6e0008000a00 */
[----:B------:R-:W2:Y:S01]  /*00a0*/  LDC.64 R2, c[0x0][0x380] ;  /* 0x0000e000ff027b82 */ /* 0x000ea20000000a00 */
[----:B0-----:R-:W-:-:S06]  /*00b0*/  FMUL R0, R5, 0.63661974668502807617 ;  /* 0x3f22f98305007820 */ /* 0x001fcc0000400000 */
[----:B------:R-:W0:Y:S01]  /*00c0*/  F2I.NTZ R0, R0 ;  /* 0x0000000000007305 */ /* 0x000e220000203100 */
[----:B------:R-:W-:Y:S01]  /*00d0*/  FSETP.GE.AND P0, PT, |R5|, 105615, PT ;  /* 0x47ce47800500780b */ /* 0x000fe20003f06200 */
[----:B--2---:R-:W-:Y:S01]  /*00e0*/  IMAD.WIDE R2, R4, 0x8, R2 ;  /* 0x0000000804027825 */ /* 0x004fe200078e0202 */
[----:B0-----:R-:W-:-:S05]  /*00f0*/  I2FP.F32.S32 R8, R0 ;  /* 0x0000000000087245 */ /* 0x001fca0000201400 */
[----:B-1----:R-:W5:Y:S01]  /*0100*/  LDG.E.64 R2, desc[UR6][R2.64] ;  /* 0x0000000602027981 */ /* 0x002f62000c1e1b00 */
[----:B------:R-:W-:Y:S01]  /*0110*/  IMAD.MOV.U32 R9, RZ, RZ, R0 ;  /* 0x000000ffff097224 */ /* 0x000fe200078e0000 */
[----:B------:R-:W-:Y:S01]  /*0120*/  P2R R6, PR, RZ, 0x1 ;  /* 0x00000001ff067803 */ /* 0x000fe20000000000 */
[----:B------:R-:W-:-:S04]  /*0130*/  FFMA R7, R8, -1.5707962512969970703, R5 ;  /* 0xbfc90fda08077823 */ /* 0x000fc80000000005 */
[----:B------:R-:W-:-:S04]  /*0140*/  FFMA R7, R8, -7.5497894158615963534e-08, R7 ;  /* 0xb3a2216808077823 */ /* 0x000fc80000000007 */
[----:B------:R-:W-:-:S04]  /*0150*/  FFMA R8, R8, -5.3903029534742383927e-15, R7 ;  /* 0xa7c234c508087823 */ /* 0x000fc80000000007 */
[----:B------:R-:W-:Y:S01]  /*0160*/  IMAD.MOV.U32 R7, RZ, RZ, R8 ;  /* 0x000000ffff077224 */ /* 0x000fe200078e0008 */
[----:B------:R-:W-:Y:S06]  /*0170*/  @!P0 BRA `(.L_x_0) ;  /* 0x0000000400748947 */ /* 0x000fec0003800000 */
[----:B------:R-:W-:-:S13]  /*0180*/  FSETP.NEU.AND P0, PT, |R5|, +INF , PT ;  /* 0x7f8000000500780b */ /* 0x000fda0003f0d200 */
[----:B------:R-:W-:Y:S01]  /*0190*/  @!P0 FMUL R7, RZ, R5 ;  /* 0x00000005ff078220 */ /* 0x000fe20000400000 */
[----:B------:R-:W-:Y:S01]  /*01a0*/  @!P0 IMAD.MOV.U32 R0, RZ, RZ, RZ ;  /* 0x000000ffff008224 */ /* 0x000fe200078e00ff */
[----:B------:R-:W-:Y:S06]  /*01b0*/  @!P0 BRA `(.L_x_0) ;  /* 0x0000000400648947 */ /* 0x000fec0003800000 */
[----:B------:R-:W-:Y:S02]  /*01c0*/  IMAD.SHL.U32 R6, R5, 0x100, RZ ;  /* 0x0000010005067824 */ /* 0x000fe400078e00ff */
[----:B------:R-:W-:Y:S02]  /*01d0*/  HFMA2 R19, -RZ, RZ, 0, 0 ;  /* 0x00000000ff137431 */ /* 0x000fe400000001ff */
[----:B------:R-:W-:Y:S01]  /*01e0*/  IMAD.MOV.U32 R0, RZ, RZ, RZ ;  /* 0x000000ffff007224 */ /* 0x000fe200078e00ff */
[----:B------:R-:W0:Y:S01]  /*01f0*/  LDCU.64 UR8, c[0x4][URZ] ;  /* 0x01000000ff0877ac */ /* 0x000e220008000a00 */
[----:B------:R-:W-:Y:S01]  /*0200*/  IMAD.MOV.U32 R20, RZ, RZ, RZ ;  /* 0x000000ffff147224 */ /* 0x000fe200078e00ff */
[----:B------:R-:W-:Y:S01]  /*0210*/  LOP3.LUT R7, R6, 0x80000000, RZ, 0xfc, !PT ;  /* 0x8000000006077812 */ /* 0x000fe200078efcff */
[----:B------:R-:W-:-:S06]  /*0220*/  UMOV UR4, URZ ;  /* 0x000000ff00047c82 */ /* 0x000fcc0008000000 */
.L_x_1:
[----:B0-----:R-:W-:Y:S02]  /*0230*/  IMAD.U32 R12, RZ, RZ, UR8 ;  /* 0x00000008ff0c7e24 */ /* 0x001fe4000f8e00ff */
[----:B------:R-:W-:-:S05]  /*0240*/  IMAD.U32 R13, RZ, RZ, UR9 ;  /* 0x00000009ff0d7e24 */ /* 0x000fca000f8e00ff */
[----:B------:R-:W2:Y:S01]  /*0250*/  LDG.E.CONSTANT R10, desc[UR6][R12.64] ;  /* 0x000000060c0a7981 */ /* 0x000ea2000c1e9900 */
[----:B------:R-:W-:Y:S01]  /*0260*/  UIADD3 UR4, UPT, UPT, UR4, 0x1, URZ ;  /* 0x0000000104047890 */ /* 0x000fe2000fffe0ff */
[C---:B------:R-:W-:Y:S01]  /*0270*/  ISETP.EQ.AND P0, PT, R20.reuse, RZ, PT ;  /* 0x000000ff1400720c */ /* 0x040fe20003f02270 */
[----:B------:R-:W-:Y:S01]  /*0280*/  UIADD3 UR8, UP1, UPT, UR8, 0x4, URZ ;  /* 0x0000000408087890 */ /* 0x000fe2000ff3e0ff */
[C---:B------:R-:W-:Y:S01]  /*0290*/  ISETP.EQ.AND P1, PT, R20.reuse, 0x4, PT ;  /* 0x000000041400780c */ /* 0x040fe20003f22270 */
[----:B------:R-:W-:Y:S01]  /*02a0*/  UISETP.NE.AND UP0, UPT, UR4, 0x6, UPT ;  /* 0x000000060400788c */ /* 0x000fe2000bf05270 */
[C---:B------:R-:W-:Y:S01]  /*02b0*/  ISETP.EQ.AND P3, PT, R20.reuse, 0xc, PT ;  /* 0x0000000c1400780c */ /* 0x040fe20003f62270 */
[----:B------:R-:W-:Y:S01]  /*02c0*/  UIADD3.X UR9, UPT, UPT, URZ, UR9, URZ, UP1, !UPT ;  /* 0x00000009ff097290 */ /* 0x000fe20008ffe4ff */
[C---:B------:R-:W-:Y:S02]  /*02d0*/  ISETP.EQ.AND P4, PT, R20.reuse, 0x10, PT ;  /* 0x000000101400780c */ /* 0x040fe40003f82270 */
[----:B------:R-:W-:Y:S01]  /*02e0*/  ISETP.EQ.AND P5, PT, R20, 0x14, PT ;  /* 0x000000141400780c */ /* 0x000fe20003fa2270 */
[----:B--2---:R-:W-:-:S03]  /*02f0*/  IMAD.WIDE.U32 R10, R10, R7, RZ ;  /* 0x000000070a0a7225 */ /* 0x004fc600078e00ff */
[----:B------:R-:W-:-:S04]  /*0300*/  IADD3 R10, P2, PT, R10, R0, RZ ;  /* 0x000000000a0a7210 */ /* 0x000fc80007f5e0ff */
[----:B------:R-:W-:Y:S01]  /*0310*/  @P1 MOV R15, R10 ;  /* 0x0000000a000f1202 */ /* 0x000fe20000000f00 */
[----:B------:R-:W-:Y:S01]  /*0320*/  IMAD.X R0, R11, 0x1, R19, P2 ;  /* 0x000000010b007824 */ /* 0x000fe200010e0613 */
[C---:B------:R-:W-:Y:S01]  /*0330*/  ISETP.EQ.AND P2, PT, R20.reuse, 0x8, PT ;  /* 0x000000081400780c */ /* 0x040fe20003f42270 */
[--C-:B------:R-:W-:Y:S02]  /*0340*/  @P0 IMAD.MOV.U32 R6, RZ, RZ, R10.reuse ;  /* 0x000000ffff060224 */ /* 0x100fe400078e000a */
[--C-:B------:R-:W-:Y:S02]  /*0350*/  @P3 IMAD.MOV.U32 R17, RZ, RZ, R10.reuse ;  /* 0x000000ffff113224 */ /* 0x100fe400078e000a */
[--C-:B------:R-:W-:Y:S02]  /*0360*/  @P4 IMAD.MOV.U32 R18, RZ, RZ, R10.reuse ;  /* 0x000000ffff124224 */ /* 0x100fe400078e000a */
[----:B------:R-:W-:Y:S02]  /*0370*/  @P5 IMAD.MOV.U32 R14, RZ, RZ, R10 ;  /* 0x000000ffff0e5224 */ /* 0x000fe400078e000a */
[----:B------:R-:W-:-:S04]  /*0380*/  VIADD R20, R20, 0x4 ;  /* 0x0000000414147836 */ /* 0x000fc80000000000 */
[----:B------:R-:W-:Y:S01]  /*0390*/  @P2 IMAD.MOV.U32 R16, RZ, RZ, R10 ;  /* 0x000000ffff102224 */ /* 0x000fe200078e000a */
[----:B------:R-:W-:Y:S06]  /*03a0*/  BRA.U UP0, `(.L_x_1) ;  /* 0xfffffffd00a07547 */ /* 0x000fec000b83ffff */
[----:B------:R-:W-:-:S04]  /*03b0*/  SHF.R.U32.HI R10, RZ, 0x17, R5 ;  /* 0x00000017ff0a7819 */ /* 0x000fc80000011605 */
[C---:B------:R-:W-:Y:S02]  /*03c0*/  LOP3.LUT R7, R10.reuse, 0xe0, RZ, 0xc0, !PT ;  /* 0x000000e00a077812 */ /* 0x040fe400078ec0ff */
[----:B------:R-:W-:Y:S02]  /*03d0*/  LOP3.LUT P6, RZ, R10, 0x1f, RZ, 0xc0, !PT ;  /* 0x0000001f0aff7812 */ /* 0x000fe400078cc0ff */
[----:B------:R-:W-:-:S04]  /*03e0*/  IADD3 R7, PT, PT, R7, -0x80, RZ ;  /* 0xffffff8007077810 */ /* 0x000fc80007ffe0ff */
[----:B------:R-:W-:-:S05]  /*03f0*/  SHF.R.U32.HI R7, RZ, 0x5, R7 ;  /* 0x00000005ff077819 */ /* 0x000fca0000011607 */
[----:B------:R-:W-:-:S05]  /*0400*/  IMAD.U32 R13, R7, -0x4, RZ ;  /* 0xfffffffc070d7824 */ /* 0x000fca00078e00ff */
[C---:B------:R-:W-:Y:S02]  /*0410*/  ISETP.EQ.AND P3, PT, R13.reuse, -0x18, PT ;  /* 0xffffffe80d00780c */ /* 0x040fe40003f62270 */
[C---:B------:R-:W-:Y:S02]  /*0420*/  ISETP.EQ.AND P4, PT, R13.reuse, -0x14, PT ;  /* 0xffffffec0d00780c */ /* 0x040fe40003f82270 */
[C---:B------:R-:W-:Y:S02]  /*0430*/  ISETP.EQ.AND P0, PT, R13.reuse, -0x10, PT ;  /* 0xfffffff00d00780c */ /* 0x040fe40003f02270 */
[C---:B------:R-:W-:Y:S02]  /*0440*/  ISETP.EQ.AND P1, PT, R13.reuse, -0xc, PT ;  /* 0xfffffff40d00780c */ /* 0x040fe40003f22270 */
[C---:B------:R-:W-:Y:S02]  /*0450*/  ISETP.EQ.AND P2, PT, R13.reuse, -0x8, PT ;  /* 0xfffffff80d00780c */ /* 0x040fe40003f42270 */
[----:B------:R-:W-:-:S03]  /*0460*/  ISETP.EQ.AND P5, PT, R13, 0x4, PT ;  /* 0x000000040d00780c */ /* 0x000fc60003fa2270 */
[--C-:B------:R-:W-:Y:S01]  /*0470*/  @P3 IMAD.MOV.U32 R7, RZ, RZ, R6.reuse ;  /* 0x000000ffff073224 */ /* 0x100fe200078e0006 */
[C---:B------:R-:W-:Y:S01]  /*0480*/  ISETP.EQ.AND P3, PT, R13.reuse, -0x4, PT ;  /* 0xfffffffc0d00780c */ /* 0x040fe20003f62270 */
[----:B------:R-:W-:Y:S02]  /*0490*/  @P4 IMAD.MOV.U32 R11, RZ, RZ, R6 ;  /* 0x000000ffff0b4224 */ /* 0x000fe400078e0006 */
[--C-:B------:R-:W-:Y:S01]  /*04a0*/  @P4 IMAD.MOV.U32 R7, RZ, RZ, R15.reuse ;  /* 0x000000ffff074224 */ /* 0x100fe200078e000f */
[----:B------:R-:W-:Y:S01]  /*04b0*/  ISETP.EQ.AND P4, PT, R13, RZ, PT ;  /* 0x000000ff0d00720c */ /* 0x000fe20003f82270 */
[----:B------:R-:W-:Y:S01]  /*04c0*/  @P0 IMAD.MOV.U32 R11, RZ, RZ, R15 ;  /* 0x000000ffff0b0224 */ /* 0x000fe200078e000f */
[----:B------:R-:W-:Y:S01]  /*04d0*/  @P0 MOV R7, R16 ;  /* 0x0000001000070202 */ /* 0x000fe20000000f00 */
[----:B------:R-:W-:Y:S02]  /*04e0*/  @P1 IMAD.MOV.U32 R11, RZ, RZ, R16 ;  /* 0x000000ffff0b1224 */ /* 0x000fe400078e0010 */
[----:B------:R-:W-:-:S02]  /*04f0*/  @P1 IMAD.MOV.U32 R7, RZ, RZ, R17 ;  /* 0x000000ffff071224 */ /* 0x000fc400078e0011 */
[----:B------:R-:W-:Y:S02]  /*0500*/  @P2 IMAD.MOV.U32 R11, RZ, RZ, R17 ;  /* 0x000000ffff0b2224 */ /* 0x000fe400078e0011 */
[--C-:B------:R-:W-:Y:S01]  /*0510*/  @P2 IMAD.MOV.U32 R7, RZ, RZ, R18.reuse ;  /* 0x000000ffff072224 */ /* 0x100fe200078e0012 */
[----:B------:R-:W-:Y:S01]  /*0520*/  @P3 MOV R7, R14 ;  /* 0x0000000e00073202 */ /* 0x000fe20000000f00 */
[----:B------:R-:W-:Y:S02]  /*0530*/  @P3 IMAD.MOV.U32 R11, RZ, RZ, R18 ;  /* 0x000000ffff0b3224 */ /* 0x000fe400078e0012 */
[----:B------:R-:W-:Y:S02]  /*0540*/  @P4 IMAD.MOV.U32 R11, RZ, RZ, R14 ;  /* 0x000000ffff0b4224 */ /* 0x000fe400078e000e */
[--C-:B------:R-:W-:Y:S02]  /*0550*/  @P4 IMAD.MOV.U32 R7, RZ, RZ, R0.reuse ;  /* 0x000000ffff074224 */ /* 0x100fe400078e0000 */
[----:B------:R-:W-:Y:S01]  /*0560*/  @P5 IMAD.MOV.U32 R11, RZ, RZ, R0 ;  /* 0x000000ffff0b5224 */ /* 0x000fe200078e0000 */
[----:B------:R-:W-:Y:S06]  /*0570*/  @!P6 BRA `(.L_x_2) ;  /* 0x00000000002ce947 */ /* 0x000fec0003800000 */
[----:B------:R-:W-:Y:S01]  /*0580*/  @P0 IMAD.MOV.U32 R12, RZ, RZ, R6 ;  /* 0x000000ffff0c0224 */ /* 0x000fe200078e0006 */
[----:B------:R-:W-:Y:S01]  /*0590*/  ISETP.EQ.AND P0, PT, R13, 0x8, PT ;  /* 0x000000080d00780c */ /* 0x000fe20003f02270 */
[----:B------:R-:W-:Y:S01]  /*05a0*/  @P1 IMAD.MOV.U32 R12, RZ, RZ, R15 ;  /* 0x000000ffff0c1224 */ /* 0x000fe200078e000f */
[----:B------:R-:W-:Y:S01]  /*05b0*/  @P2 MOV R12, R16 ;  /* 0x00000010000c2202 */ /* 0x000fe20000000f00 */
[----:B------:R-:W-:Y:S01]  /*05c0*/  @P3 IMAD.MOV.U32 R12, RZ, RZ, R17 ;  /* 0x000000ffff0c3224 */ /* 0x000fe200078e0011 */
[----:B------:R-:W-:Y:S01]  /*05d0*/  LOP3.LUT R10, R10, 0x1f, RZ, 0xc0, !PT ;  /* 0x0000001f0a0a7812 */ /* 0x000fe200078ec0ff */
[----:B------:R-:W-:Y:S02]  /*05e0*/  @P4 IMAD.MOV.U32 R12, RZ, RZ, R18 ;  /* 0x000000ffff0c4224 */ /* 0x000fe400078e0012 */
[----:B------:R-:W-:Y:S01]  /*05f0*/  @P5 IMAD.MOV.U32 R12, RZ, RZ, R14 ;  /* 0x000000ffff0c5224 */ /* 0x000fe200078e000e */
[----:B------:R-:W-:-:S05]  /*0600*/  SHF.L.W.U32.HI R7, R11, R10, R7 ;  /* 0x0000000a0b077219 */ /* 0x000fca0000010e07 */
[----:B------:R-:W-:-:S05]  /*0610*/  @P0 IMAD.MOV.U32 R12, RZ, RZ, R0 ;  /* 0x000000ffff0c0224 */ /* 0x000fca00078e0000 */
[----:B------:R-:W-:-:S07]  /*0620*/  SHF.L.W.U32.HI R11, R12, R10, R11 ;  /* 0x0000000a0c0b7219 */ /* 0x000fce0000010e0b */
.L_x_2:
[C---:B------:R-:W-:Y:S01]  /*0630*/  SHF.L.W.U32.HI R19, R11.reuse, 0x2, R7 ;  /* 0x000000020b137819 */ /* 0x040fe20000010e07 */
[----:B------:R-:W-:Y:S01]  /*0640*/  UMOV UR4, 0x54442d19 ;  /* 0x54442d1900047882 */ /* 0x000fe20000000000 */
[----:B------:R-:W-:Y:S01]  /*0650*/  SHF.L.U32 R11, R11, 0x2, RZ ;  /* 0x000000020b0b7819 */ /* 0x000fe200000006ff */
[----:B------:R-:W-:Y:S01]  /*0660*/  UMOV UR5, 0x3bf921fb ;  /* 0x3bf921fb00057882 */ /* 0x000fe20000000000 */
[----:B------:R-:W-:Y:S02]  /*0670*/  SHF.R.S32.HI R0, RZ, 0x1f, R19 ;  /* 0x0000001fff007819 */ /* 0x000fe40000011413 */
[----:B------:R-:W-:Y:S02]  /*0680*/  ISETP.GE.AND P0, PT, R5, RZ, PT ;  /* 0x000000ff0500720c */ /* 0x000fe40003f06270 */
[C---:B------:R-:W-:Y:S02]  /*0690*/  LOP3.LUT R10, R0.reuse, R11, RZ, 0x3c, !PT ;  /* 0x0000000b000a7212 */ /* 0x040fe400078e3cff */
[----:B------:R-:W-:-:S02]  /*06a0*/  LOP3.LUT R11, R0, R19, RZ, 0x3c, !PT ;  /* 0x00000013000b7212 */ /* 0x000fc400078e3cff */
[----:B------:R-:W-:Y:S02]  /*06b0*/  SHF.R.U32.HI R0, RZ, 0x1e, R7 ;  /* 0x0000001eff007819 */ /* 0x000fe40000011607 */
[C---:B------:R-:W-:Y:S02]  /*06c0*/  LOP3.LUT R7, R19.reuse, R5, RZ, 0x3c, !PT ;  /* 0x0000000513077212 */ /* 0x040fe400078e3cff */
[----:B------:R-:W0:Y:S01]  /*06d0*/  I2F.F64.S64 R10, R10 ;  /* 0x0000000a000a7312 */ /* 0x000e220000301c00 */
[----:B------:R-:W-:Y:S02]  /*06e0*/  LEA.HI R0, R19, R0, RZ, 0x1 ;  /* 0x0000000013007211 */ /* 0x000fe400078f08ff */
[----:B------:R-:W-:-:S03]  /*06f0*/  ISETP.GE.AND P1, PT, R7, RZ, PT ;  /* 0x000000ff0700720c */ /* 0x000fc60003f26270 */
[----:B------:R-:W-:-:S04]  /*0700*/  IMAD.MOV R7, RZ, RZ, -R0 ;  /* 0x000000ffff077224 */ /* 0x000fc800078e0a00 */
[----:B------:R-:W-:Y:S01]  /*0710*/  @!P0 IMAD.MOV.U32 R0, RZ, RZ, R7 ;  /* 0x000000ffff008224 */ /* 0x000fe200078e0007 */
[----:B0-----:R-:W-:-:S10]  /*0720*/  DMUL R12, R10, UR4 ;  /* 0x000000040a0c7c28 */ /* 0x001fd40008000000 */
[----:B------:R-:W0:Y:S02]  /*0730*/  F2F.F32.F64 R12, R12 ;  /* 0x0000000c000c7310 */ /* 0x000e240000301000 */
[----:B0-----:R-:W-:-:S07]  /*0740*/  FSEL R7, -R12, R12, !P1 ;  /* 0x0000000c0c077208 */ /* 0x001fce0004800100 */
.L_x_0:
[----:B------:R-:W-:Y:S02]  /*0750*/  IMAD.MOV.U32 R10, RZ, RZ, 0x37cbac00 ;  /* 0x37cbac00ff0a7424 */ /* 0x000fe400078e00ff */
[----:B------:R-:W-:Y:S01]  /*0760*/  FMUL R11, R7, R7 ;  /* 0x00000007070b7220 */ /* 0x000fe20000400000 */
[C---:B------:R-:W-:Y:S01]  /*0770*/  LOP3.LUT R13, R0.reuse, 0x1, RZ, 0xc0, !PT ;  /* 0x00000001000d7812 */ /* 0x040fe200078ec0ff */
[----:B------:R-:W-:Y:S01]  /*0780*/  IMAD.MOV.U32 R20, RZ, RZ, 0x3c0885e4 ;  /* 0x3c0885e4ff147424 */ /* 0x000fe200078e00ff */
[----:B------:R-:W-:Y:S01]  /*0790*/  IADD3 R0, PT, PT, R0, 0x1, RZ ;  /* 0x0000000100007810 */ /* 0x000fe20007ffe0ff */
[----:B------:R-:W-:Y:S01]  /*07a0*/  FFMA R12, R11, R10, -0.0013887860113754868507 ;  /* 0xbab607ed0b0c7423 */ /* 0x000fe2000000000a */
[----:B------:R-:W-:Y:S01]  /*07b0*/  ISETP.NE.U32.AND P0, PT, R13, 0x1, PT ;  /* 0x000000010d00780c */ /* 0x000fe20003f05070 */
[----:B------:R-:W-:Y:S01]  /*07c0*/  IMAD.MOV.U32 R13, RZ, RZ, 0x3e2aaaa8 ;  /* 0x3e2aaaa8ff0d7424 */ /* 0x000fe200078e00ff */
[----:B------:R-:W-:Y:S02]  /*07d0*/  FSETP.GE.AND P2, PT, |R5|, 105615, PT ;  /* 0x47ce47800500780b */ /* 0x000fe40003f46200 */
[----:B------:R-:W-:-:S02]  /*07e0*/  FSEL R12, R12, -0.00019574658654164522886, P0 ;  /* 0xb94d41530c0c7808 */ /* 0x000fc40000000000 */
[----:B------:R-:W-:Y:S02]  /*07f0*/  FSEL R20, R20, 0.041666727513074874878, !P0 ;  /* 0x3d2aaabb14147808 */ /* 0x000fe40004000000 */
[----:B------:R-:W-:Y:S02]  /*0800*/  LOP3.LUT P1, RZ, R0, 0x2, RZ, 0xc0, !PT ;  /* 0x0000000200ff7812 */ /* 0x000fe4000782c0ff */
[----:B------:R-:W-:Y:S01]  /*0810*/  FSEL R0, R7, 1, !P0 ;  /* 0x3f80000007007808 */ /* 0x000fe20004000000 */
[----:B------:R-:W-:Y:S01]  /*0820*/  FFMA R12, R11, R12, R20 ;  /* 0x0000000c0b0c7223 */ /* 0x000fe20000000014 */
[----:B------:R-:W-:-:S03]  /*0830*/  FSEL R13, -R13, -0.4999999701976776123, !P0 ;  /* 0xbeffffff0d0d7808 */ /* 0x000fc60004000100 */
[C---:B------:R-:W-:Y:S02]  /*0840*/  FFMA R7, R11.reuse, R0, RZ ;  /* 0x000000000b077223 */ /* 0x040fe400000000ff */
[----:B------:R-:W-:-:S04]  /*0850*/  FFMA R12, R11, R12, R13 ;  /* 0x0000000c0b0c7223 */ /* 0x000fc8000000000d */
[----:B------:R-:W-:-:S04]  /*0860*/  FFMA R7, R7, R12, R0 ;  /* 0x0000000c07077223 */ /* 0x000fc80000000000 */
[----:B------:R-:W-:Y:S01]  /*0870*/  @P1 FADD R7, RZ, -R7 ;  /* 0x80000007ff071221 */ /* 0x000fe20000000000 */
[----:B------:R-:W-:Y:S06]  /*0880*/  @!P2 BRA `(.L_x_3) ;  /* 0x000000040070a947 */ /* 0x000fec0003800000 */
[----:B------:R-:W-:-:S13]  /*0890*/  FSETP.NEU.AND P0, PT, |R5|, +INF , PT ;  /* 0x7f8000000500780b */ /* 0x000fda0003f0d200 */
[----:B------:R-:W-:Y:S01]  /*08a0*/  @!P0 FMUL R8, RZ, R5 ;  /* 0x00000005ff088220 */ /* 0x000fe20000400000 */
[----:B------:R-:W-:Y:S01]  /*08b0*/  @!P0 IMAD.MOV.U32 R9, RZ, RZ, RZ ;  /* 0x000000ffff098224 */ /* 0x000fe200078e00ff */
[----:B------:R-:W-:Y:S06]  /*08c0*/  @!P0 BRA `(.L_x_3) ;  /* 0x0000000400608947 */ /* 0x000fec0003800000 */
[----:B------:R-:W-:Y:S01]  /*08d0*/  IMAD.SHL.U32 R0, R5, 0x100, RZ ;  /* 0x0000010005007824 */ /* 0x000fe200078e00ff */
[----:B------:R-:W-:Y:S01]  /*08e0*/  MOV R19, RZ ;  /* 0x000000ff00137202 */ /* 0x000fe20000000f00 */
[----:B------:R-:W-:Y:S01]  /*08f0*/  IMAD.MOV.U32 R11, RZ, RZ, RZ ;  /* 0x000000ffff0b7224 */ /* 0x000fe200078e00ff */
[----:B------:R-:W0:Y:S01]  /*0900*/  LDCU.64 UR8, c[0x4][URZ] ;  /* 0x01000000ff0877ac */ /* 0x000e220008000a00 */
[----:B------:R-:W-:Y:S01]  /*0910*/  IMAD.MOV.U32 R20, RZ, RZ, RZ ;  /* 0x000000ffff147224 */ /* 0x000fe200078e00ff */
[----:B------:R-:W-:Y:S01]  /*0920*/  LOP3.LUT R21, R0, 0x80000000, RZ, 0xfc, !PT ;  /* 0x8000000000157812 */ /* 0x000fe200078efcff */
[----:B------:R-:W-:-:S06]  /*0930*/  UMOV UR4, URZ ;  /* 0x000000ff00047c82 */ /* 0x000fcc0008000000 */
.L_x_4:
        /* <DEDUP_REMOVED lines=11> */
[----:B------:R-:W-:-:S02]  /*09f0*/  ISETP.EQ.AND P4, PT, R20, 0x10, PT ;  /* 0x000000101400780c */ /* 0x000fc40003f82270 */
[C---:B------:R-:W-:Y:S01]  /*0a00*/  ISETP.EQ.AND P5, PT, R20.reuse, 0x14, PT ;  /* 0x000000141400780c */ /* 0x040fe20003fa2270 */
[----:B------:R-:W-:Y:S02]  /*0a10*/  VIADD R20, R20, 0x4 ;  /* 0x0000000414147836 */ /* 0x000fe40000000000 */
[----:B--2---:R-:W-:-:S03]  /*0a20*/  IMAD.WIDE.U32 R8, R8, R21, RZ ;  /* 0x0000001508087225 */ /* 0x004fc600078e00ff */
[----:B------:R-:W-:-:S04]  /*0a30*/  IADD3 R0, P6, PT, R8, R11, RZ ;  /* 0x0000000b08007210 */ /* 0x000fc80007fde0ff */
[-C--:B------:R-:W-:Y:S01]  /*0a40*/  @P0 MOV R6, R0.reuse ;  /* 0x0000000000060202 */ /* 0x080fe20000000f00 */
[----:B------:R-:W-:Y:S02]  /*0a50*/  IMAD.X R11, R9, 0x1, R19, P6 ;  /* 0x00000001090b7824 */ /* 0x000fe400030e0613 */
[----:B------:R-:W-:Y:S01]  /*0a60*/  @P5 MOV R14, R0 ;  /* 0x00000000000e5202 */ /* 0x000fe20000000f00 */
[--C-:B------:R-:W-:Y:S02]  /*0a70*/  @P1 IMAD.MOV.U32 R15, RZ, RZ, R0.reuse ;  /* 0x000000ffff0f1224 */ /* 0x100fe400078e0000 */
[--C-:B------:R-:W-:Y:S02]  /*0a80*/  @P2 IMAD.MOV.U32 R16, RZ, RZ, R0.reuse ;  /* 0x000000ffff102224 */ /* 0x100fe400078e0000 */
[--C-:B------:R-:W-:Y:S02]  /*0a90*/  @P3 IMAD.MOV.U32 R17, RZ, RZ, R0.reuse ;  /* 0x000000ffff113224 */ /* 0x100fe400078e0000 */
[----:B------:R-:W-:Y:S01]  /*0aa0*/  @P4 IMAD.MOV.U32 R18, RZ, RZ, R0 ;  /* 0x000000ffff124224 */ /* 0x000fe200078e0000 */
[----:B------:R-:W-:Y:S06]  /*0ab0*/  BRA.U UP0, `(.L_x_4) ;  /* 0xfffffffd00a07547 */ /* 0x000fec000b83ffff */
[----:B------:R-:W-:-:S04]  /*0ac0*/  SHF.R.U32.HI R9, RZ, 0x17, R5 ;  /* 0x00000017ff097819 */ /* 0x000fc80000011605 */
[C---:B------:R-:W-:Y:S02]  /*0ad0*/  LOP3.LUT R0, R9.reuse, 0xe0, RZ, 0xc0, !PT ;  /* 0x000000e009007812 */ /* 0x040fe400078ec0ff */
[----:B------:R-:W-:-:S03]  /*0ae0*/  LOP3.LUT P6, RZ, R9, 0x1f, RZ, 0xc0, !PT ;  /* 0x0000001f09ff7812 */ /* 0x000fc600078cc0ff */
[----:B------:R-:W-:-:S05]  /*0af0*/  VIADD R0, R0, 0xffffff80 ;  /* 0xffffff8000007836 */ /* 0x000fca0000000000 */
[----:B------:R-:W-:-:S05]  /*0b00*/  SHF.R.U32.HI R0, RZ, 0x5, R0 ;  /* 0x00000005ff007819 */ /* 0x000fca0000011600 */
[----:B------:R-:W-:-:S05]  /*0b10*/  IMAD.U32 R12, R0, -0x4, RZ ;  /* 0xfffffffc000c7824 */ /* 0x000fca00078e00ff */
[C---:B------:R-:W-:Y:S02]  /*0b20*/  ISETP.EQ.AND P3, PT, R12.reuse, -0x18, PT ;  /* 0xffffffe80c00780c */ /* 0x040fe40003f62270 */
[C---:B------:R-:W-:Y:S02]  /*0b30*/  ISETP.EQ.AND P4, PT, R12.reuse, -0x14, PT ;  /* 0xffffffec0c00780c */ /* 0x040fe40003f82270 */
[C---:B------:R-:W-:Y:S02]  /*0b40*/  ISETP.EQ.AND P2, PT, R12.reuse, -0x10, PT ;  /* 0xfffffff00c00780c */ /* 0x040fe40003f42270 */
[C---:B------:R-:W-:Y:S02]  /*0b50*/  ISETP.EQ.AND P1, PT, R12.reuse, -0xc, PT ;  /* 0xfffffff40c00780c */ /* 0x040fe40003f22270 */
[C---:B------:R-:W-:Y:S02]  /*0b60*/  ISETP.EQ.AND P0, PT, R12.reuse, -0x8, PT ;  /* 0xfffffff80c00780c */ /* 0x040fe40003f02270 */
[----:B------:R-:W-:-:S03]  /*0b70*/  ISETP.EQ.AND P5, PT, R12, RZ, PT ;  /* 0x000000ff0c00720c */ /* 0x000fc60003fa2270 */
[----:B------:R-:W-:Y:S01]  /*0b80*/  @P3 IMAD.MOV.U32 R0, RZ, RZ, R6 ;  /* 0x000000ffff003224 */ /* 0x000fe200078e0006 */
[C---:B------:R-:W-:Y:S01]  /*0b90*/  ISETP.EQ.AND P3, PT, R12.reuse, -0x4, PT ;  /* 0xfffffffc0c00780c */ /* 0x040fe20003f62270 */
[--C-:B------:R-:W-:Y:S01]  /*0ba0*/  @P4 IMAD.MOV.U32 R0, RZ, RZ, R15.reuse ;  /* 0x000000ffff004224 */ /* 0x100fe200078e000f */
[----:B------:R-:W-:Y:S01]  /*0bb0*/  @P4 MOV R8, R6 ;  /* 0x0000000600084202 */ /* 0x000fe20000000f00 */
[----:B------:R-:W-:Y:S01]  /*0bc0*/  @P2 IMAD.MOV.U32 R8, RZ, RZ, R15 ;  /* 0x000000ffff082224 */ /* 0x000fe200078e000f */
[----:B------:R-:W-:Y:S01]  /*0bd0*/  ISETP.EQ.AND P4, PT, R12, 0x4, PT ;  /* 0x000000040c00780c */ /* 0x000fe20003f82270 */
[--C-:B------:R-:W-:Y:S01]  /*0be0*/  @P2 IMAD.MOV.U32 R0, RZ, RZ, R16.reuse ;  /* 0x000000ffff002224 */ /* 0x100fe200078e0010 */
[----:B------:R-:W-:Y:S01]  /*0bf0*/  @P1 MOV R0, R17 ;  /* 0x0000001100001202 */ /* 0x000fe20000000f00 */
[----:B------:R-:W-:Y:S02]  /*0c00*/  @P1 IMAD.MOV.U32 R8, RZ, RZ, R16 ;  /* 0x000000ffff081224 */ /* 0x000fe400078e0010 */
[----:B------:R-:W-:-:S02]  /*0c10*/  @P0 IMAD.MOV.U32 R8, RZ, RZ, R17 ;  /* 0x000000ffff080224 */ /* 0x000fc400078e0011 */
[--C-:B------:R-:W-:Y:S02]  /*0c20*/  @P0 IMAD.MOV.U32 R0, RZ, RZ, R18.reuse ;  /* 0x000000ffff000224 */ /* 0x100fe400078e0012 */
[----:B------:R-:W-:Y:S01]  /*0c30*/  @P3 IMAD.MOV.U32 R8, RZ, RZ, R18 ;  /* 0x000000ffff083224 */ /* 0x000fe200078e0012 */
[----:B------:R-:W-:Y:S01]  /*0c40*/  @P5 MOV R8, R14 ;  /* 0x0000000e00085202 */ /* 0x000fe20000000f00 */
[----:B------:R-:W-:Y:S02]  /*0c50*/  @P3 IMAD.MOV.U32 R0, RZ, RZ, R14 ;  /* 0x000000ffff003224 */ /* 0x000fe400078e000e */
[--C-:B------:R-:W-:Y:S02]  /*0c60*/  @P5 IMAD.MOV.U32 R0, RZ, RZ, R11.reuse ;  /* 0x000000ffff005224 */ /* 0x100fe400078e000b */
[----:B------:R-:W-:Y:S01]  /*0c70*/  @P4 IMAD.MOV.U32 R8, RZ, RZ, R11 ;  /* 0x000000ffff084224 */ /* 0x000fe200078e000b */
[----:B------:R-:W-:Y:S06]  /*0c80*/  @!P6 BRA `(.L_x_5) ;  /* 0x000000000028e947 */ /* 0x000fec0003800000 */
[----:B------:R-:W-:Y:S01]  /*0c90*/  @P1 IMAD.MOV.U32 R6, RZ, RZ, R15 ;  /* 0x000000ffff061224 */ /* 0x000fe200078e000f */
[----:B------:R-:W-:Y:S01]  /*0ca0*/  LOP3.LUT R9, R9, 0x1f, RZ, 0xc0, !PT ;  /* 0x0000001f09097812 */ /* 0x000fe200078ec0ff */
[----:B------:R-:W-:Y:S01]  /*0cb0*/  @P0 IMAD.MOV.U32 R6, RZ, RZ, R16 ;  /* 0x000000ffff060224 */ /* 0x000fe200078e0010 */
[----:B------:R-:W-:Y:S02]  /*0cc0*/  ISETP.EQ.AND P0, PT, R12, 0x8, PT ;  /* 0x000000080c00780c */ /* 0x000fe40003f02270 */
[----:B------:R-:W-:Y:S01]  /*0cd0*/  @P3 MOV R6, R17 ;  /* 0x0000001100063202 */ /* 0x000fe20000000f00 */
[----:B------:R-:W-:Y:S01]  /*0ce0*/  @P5 IMAD.MOV.U32 R6, RZ, RZ, R18 ;  /* 0x000000ffff065224 */ /* 0x000fe200078e0012 */
[----:B------:R-:W-:Y:S01]  /*0cf0*/  SHF.L.W.U32.HI R0, R8, R9, R0 ;  /* 0x0000000908007219 */ /* 0x000fe20000010e00 */
[----:B------:R-:W-:-:S08]  /*0d00*/  @P4 IMAD.MOV.U32 R6, RZ, RZ, R14 ;  /* 0x000000ffff064224 */ /* 0x000fd000078e000e */
[----:B------:R-:W-:-:S05]  /*0d10*/  @P0 IMAD.MOV.U32 R6, RZ, RZ, R11 ;  /* 0x000000ffff060224 */ /* 0x000fca00078e000b */
[----:B------:R-:W-:-:S07]  /*0d20*/  SHF.L.W.U32.HI R8, R6, R9, R8 ;  /* 0x0000000906087219 */ /* 0x000fce0000010e08 */
.L_x_5:
[C---:B------:R-:W-:Y:S01]  /*0d30*/  SHF.L.W.U32.HI R6, R8.reuse, 0x2, R0 ;  /* 0x0000000208067819 */ /* 0x040fe20000010e00 */
[----:B------:R-:W-:Y:S01]  /*0d40*/  IMAD.SHL.U32 R8, R8, 0x4, RZ ;  /* 0x0000000408087824 */ /* 0x000fe200078e00ff */
[----:B------:R-:W-:Y:S01]  /*0d50*/  UMOV UR4, 0x54442d19 ;  /* 0x54442d1900047882 */ /* 0x000fe20000000000 */
[----:B------:R-:W-:Y:S01]  /*0d60*/  UMOV UR5, 0x3bf921fb ;  /* 0x3bf921fb00057882 */ /* 0x000fe20000000000 */
[----:B------:R-:W-:Y:S02]  /*0d70*/  SHF.R.S32.HI R9, RZ, 0x1f, R6 ;  /* 0x0000001fff097819 */ /* 0x000fe40000011406 */
[----:B------:R-:W-:Y:S02]  /*0d80*/  ISETP.GE.AND P1, PT, R5, RZ, PT ;  /* 0x000000ff0500720c */ /* 0x000fe40003f26270 */
[C---:B------:R-:W-:Y:S02]  /*0d90*/  LOP3.LUT R14, R9.reuse, R8, RZ, 0x3c, !PT ;  /* 0x00000008090e7212 */ /* 0x040fe400078e3cff */
[----:B------:R-:W-:-:S02]  /*0da0*/  LOP3.LUT R15, R9, R6, RZ, 0x3c, !PT ;  /* 0x00000006090f7212 */ /* 0x000fc400078e3cff */
[----:B------:R-:W-:Y:S02]  /*0db0*/  SHF.R.U32.HI R0, RZ, 0x1e, R0 ;  /* 0x0000001eff007819 */ /* 0x000fe40000011600 */
[----:B------:R-:W0:Y:S01]  /*0dc0*/  I2F.F64.S64 R8, R14 ;  /* 0x0000000e00087312 */ /* 0x000e220000301c00 */
[----:B------:R-:W-:-:S04]  /*0dd0*/  LOP3.LUT R5, R6, R5, RZ, 0x3c, !PT ;  /* 0x0000000506057212 */ /* 0x000fc800078e3cff */
[----:B------:R-:W-:Y:S01]  /*0de0*/  ISETP.GE.AND P0, PT, R5, RZ, PT ;  /* 0x000000ff0500720c */ /* 0x000fe20003f06270 */
[----:B0-----:R-:W-:Y:S01]  /*0df0*/  DMUL R12, R8, UR4 ;  /* 0x00000004080c7c28 */ /* 0x001fe20008000000 */
[----:B------:R-:W-:-:S04]  /*0e00*/  LEA.HI R9, R6, R0, RZ, 0x1 ;  /* 0x0000000006097211 */ /* 0x000fc800078f08ff */
[----:B------:R-:W-:-:S05]  /*0e10*/  IADD3 R0, PT, PT, -R9, RZ, RZ ;  /* 0x000000ff09007210 */ /* 0x000fca0007ffe1ff */
[----:B------:R-:W0:Y:S01]  /*0e20*/  F2F.F32.F64 R12, R12 ;  /* 0x0000000c000c7310 */ /* 0x000e220000301000 */
[----:B------:R-:W-:Y:S01]  /*0e30*/  @!P1 IMAD.MOV.U32 R9, RZ, RZ, R0 ;  /* 0x000000ffff099224 */ /* 0x000fe200078e0000 */
[----:B0-----:R-:W-:-:S07]  /*0e40*/  FSEL R8, -R12, R12, !P0 ;  /* 0x0000000c0c087208 */ /* 0x001fce0004000100 */
.L_x_3:
[----:B------:R-:W-:Y:S01]  /*0e50*/  FMUL R5, R8, R8 ;  /* 0x0000000808057220 */ /* 0x000fe20000400000 */
[C---:B------:R-:W-:Y:S01]  /*0e60*/  LOP3.LUT R0, R9.reuse, 0x1, RZ, 0xc0, !PT ;  /* 0x0000000109007812 */ /* 0x040fe200078ec0ff */
[----:B------:R-:W-:Y:S01]  /*0e70*/  IMAD.MOV.U32 R6, RZ, RZ, 0x3d2aaabb ;  /* 0x3d2aaabbff067424 */ /* 0x000fe200078e00ff */
[----:B------:R-:W-:Y:S01]  /*0e80*/  LOP3.LUT P1, RZ, R9, 0x2, RZ, 0xc0, !PT ;  /* 0x0000000209ff7812 */ /* 0x000fe2000782c0ff */
[----:B------:R-:W-:Y:S01]  /*0e90*/  FFMA R10, R5, R10, -0.0013887860113754868507 ;  /* 0xbab607ed050a7423 */ /* 0x000fe2000000000a */
[----:B------:R-:W-:Y:S01]  /*0ea0*/  ISETP.NE.U32.AND P0, PT, R0, 0x1, PT ;  /* 0x000000010000780c */ /* 0x000fe20003f05070 */
[----:B------:R-:W-:-:S03]  /*0eb0*/  IMAD.MOV.U32 R12, RZ, RZ, 0x3effffff ;  /* 0x3effffffff0c7424 */ /* 0x000fc600078e00ff */
[----:B------:R-:W-:Y:S02]  /*0ec0*/  FSEL R0, R10, -0.00019574658654164522886, !P0 ;  /* 0xb94d41530a007808 */ /* 0x000fe40004000000 */
[----:B------:R-:W-:Y:S01]  /*0ed0*/  FSEL R6, R6, 0.0083327032625675201416, !P0 ;  /* 0x3c0885e406067808 */ /* 0x000fe20004000000 */
[----:B------:R-:W0:Y:S01]  /*0ee0*/  LDC.64 R10, c[0x0][0x388] ;  /* 0x0000e200ff0a7b82 */ /* 0x000e220000000a00 */
[----:B------:R-:W-:-:S03]  /*0ef0*/  FSEL R9, -R12, -0.16666662693023681641, !P0 ;  /* 0xbe2aaaa80c097808 */ /* 0x000fc60004000100 */
[----:B------:R-:W-:Y:S01]  /*0f00*/  FFMA R6, R5, R0, R6 ;  /* 0x0000000005067223 */ /* 0x000fe20000000006 */
[----:B------:R-:W-:-:S03]  /*0f10*/  FSEL R0, R8, 1, P0 ;  /* 0x3f80000008007808 */ /* 0x000fc60000000000 */
[C---:B------:R-:W-:Y:S02]  /*0f20*/  FFMA R6, R5.reuse, R6, R9 ;  /* 0x0000000605067223 */ /* 0x040fe40000000009 */
[----:B------:R-:W-:-:S04]  /*0f30*/  FFMA R5, R5, R0, RZ ;  /* 0x0000000005057223 */ /* 0x000fc800000000ff */
[----:B------:R-:W-:-:S04]  /*0f40*/  FFMA R0, R5, R6, R0 ;  /* 0x0000000605007223 */ /* 0x000fc80000000000 */
[----:B------:R-:W-:-:S04]  /*0f50*/  @P1 FADD R0, RZ, -R0 ;  /* 0x80000000ff001221 */ /* 0x000fc80000000000 */
[-C--:B-----5:R-:W-:Y:S01]  /*0f60*/  FMUL R5, R3, R0.reuse ;  /* 0x0000000003057220 */ /* 0x0a0fe20000400000 */
[----:B------:R-:W-:Y:S01]  /*0f70*/  FMUL R0, R2, R0 ;  /* 0x0000000002007220 */ /* 0x000fe20000400000 */
[----:B0-----:R-:W-:-:S04]  /*0f80*/  IMAD.WIDE R10, R4, 0x8, R10 ;  /* 0x00000008040a7825 */ /* 0x001fc800078e020a */
[-C--:B------:R-:W-:Y:S01]  /*0f90*/  FFMA R2, R2, R7.reuse, -R5 ;  /* 0x0000000702027223 */ /* 0x080fe20000000805 */
[----:B------:R-:W-:-:S05]  /*0fa0*/  FFMA R3, R3, R7, R0 ;  /* 0x0000000703037223 */ /* 0x000fca0000000000 */
[----:B------:R-:W-:Y:S01]  /*0fb0*/  STG.E.64 desc[UR6][R10.64], R2 ;  /* 0x000000020a007986 */ /* 0x000fe2000c101b06 */
[----:B------:R-:W-:Y:S05]  /*0fc0*/  EXIT ;  /* 0x000000000000794d */ /* 0x000fea0003800000 */
.L_x_6:
[----:B------:R-:W-:-:S00]  /*0fd0*/  BRA `(.L_x_6) ;  /* 0xfffffffc00fc7947 */ /* 0x000fc0000383ffff */
[----:B------:R-:W-:-:S00]  /*0fe0*/  NOP ;  /* 0x0000000000007918 */ /* 0x000fc00000000000 */
        /* <DEDUP_REMOVED lines=9> */
.L_x_8:


//--------------------- .text._Z21multiply_const_kernelP6float2S0_S_i --------------------------
	.section	.text._Z21multiply_const_kernelP6float2S0_S_i,"ax",@progbits
	.align	128
        .global         _Z21multiply_const_kernelP6float2S0_S_i
        .type           _Z21multiply_const_kernelP6float2S0_S_i,@function
        .size           _Z21multiply_const_kernelP6float2S0_S_i,(.L_x_9 - _Z21multiply_const_kernelP6float2S0_S_i)
        .other          _Z21multiply_const_kernelP6float2S0_S_i,@"STO_CUDA_ENTRY STV_DEFAULT"
_Z21multiply_const_kernelP6float2S0_S_i:
.text._Z21multiply_const_kernelP6float2S0_S_i:
        /* <DEDUP_REMOVED lines=8> */
[----:B------:R-:W0:Y:S01]  /*0080*/  LDC.64 R2, c[0x0][0x380] ;  /* 0x0000e000ff027b82 */ /* 0x000e220000000a00 */
[----:B------:R-:W1:Y:S01]  /*0090*/  LDCU.64 UR4, c[0x0][0x358] ;  /* 0x00006b00ff0477ac */ /* 0x000e620008000a00 */
[----:B------:R-:W2:Y:S06]  /*00a0*/  LDCU.64 UR6, c[0x0][0x390] ;  /* 0x00007200ff0677ac */ /* 0x000eac0008000a00 */
[----:B------:R-:W3:Y:S01]  /*00b0*/  LDC.64 R4, c[0x0][0x388] ;  /* 0x0000e200ff047b82 */ /* 0x000ee20000000a00 */
[----:B0-----:R-:W-:-:S06]  /*00c0*/  IMAD.WIDE R2, R7, 0x8, R2 ;  /* 0x0000000807027825 */ /* 0x001fcc00078e0202 */
[----:B-1----:R-:W2:Y:S01]  /*00d0*/  LDG.E.64 R2, desc[UR4][R2.64] ;  /* 0x0000000402027981 */ /* 0x002ea2000c1e1b00 */
[----:B---3--:R-:W-:-:S04]  /*00e0*/  IMAD.WIDE R4, R7, 0x8, R4 ;  /* 0x0000000807047825 */ /* 0x008fc800078e0204 */
[C---:B--2---:R-:W-:Y:S01]  /*00f0*/  FMUL R9, R3.reuse, UR7 ;  /* 0x0000000703097c20 */ /* 0x044fe20008400000 */
[----:B------:R-:W-:-:S03]  /*0100*/  FMUL R11, R3, UR6 ;  /* 0x00000006030b7c20 */ /* 0x000fc60008400000 */
[C---:B------:R-:W-:Y:S01]  /*0110*/  FFMA R6, R2.reuse, UR6, -R9 ;  /* 0x0000000602067c23 */ /* 0x040fe20008000809 */
[----:B------:R-:W-:-:S05]  /*0120*/  FFMA R7, R2, UR7, R11 ;  /* 0x0000000702077c23 */ /* 0x000fca000800000b */
[----:B------:R-:W-:Y:S01]  /*0130*/  STG.E.64 desc[UR4][R4.64], R6 ;  /* 0x0000000604007986 */ /* 0x000fe2000c101b04 */
[----:B------:R-:W-:Y:S05]  /*0140*/  EXIT ;  /* 0x000000000000794d */ /* 0x000fea0003800000 */
.L_x_7:
        /* <DEDUP_REMOVED lines=11> */
.L_x_9:


//--------------------- .nv.global.init           --------------------------
	.section	.nv.global.init,"aw",@progbits
	.align	4
.nv.global.init:
	.type		__cudart_i2opi_f,@object
	.size		__cudart_i2opi_f,(.L_0 - __cudart_i2opi_f)
__cudart_i2opi_f:
        /*0000*/ 	.byte	0x41, 0x90, 0x43, 0x3c, 0x99, 0x95, 0x62, 0xdb, 0xc0, 0xdd, 0x34, 0xf5, 0xd1, 0x57, 0x27, 0xfc
        /*0010*/ 	.byte	0x29, 0x15, 0x44, 0x4e, 0x6e, 0x83, 0xf9, 0xa2
.L_0:


//--------------------- .nv.shared.reserved.0     --------------------------
	.section	.nv.shared.reserved.0,"aw",@nobits
	.weak		__nv_reservedSMEM_offset_0_alias
	.size		__nv_reservedSMEM_offset_0_alias, 0, 64
	.other		__nv_reservedSMEM_offset_0_alias,@"STO_CUDA_RESERVED_SHARED STV_DEFAULT"
__nv_reservedSMEM_offset_0_alias:
	.zero		0
	.zero		64


//--------------------- .nv.constant0._Z21multiply_phase_kernelP6float2S0_fi --------------------------
	.section	.nv.constant0._Z21multiply_phase_kernelP6float2S0_fi,"a",@progbits
	.sectionflags	@""
	.align	4
.nv.constant0._Z21multiply_phase_kernelP6float2S0_fi:
	.zero		920


//--------------------- .nv.constant0._Z21multiply_const_kernelP6float2S0_S_i --------------------------
	.section	.nv.constant0._Z21multiply_const_kernelP6float2S0_S_i,"a",@progbits
	.sectionflags	@""
	.align	4
.nv.constant0._Z21multiply_const_kernelP6float2S0_S_i:
	.zero		924


//--------------------- SYMBOLS --------------------------

	.type		.nv.reservedSmem.offset0,@object
	.size		.nv.reservedSmem.offset0,0x4
